//
// Generated by NVIDIA NVVM Compiler
//
// Compiler Build ID: CL-36424714
// Cuda compilation tools, release 13.0, V13.0.88
// Based on NVVM 20.0.0
//

.version 9.0
.target sm_100
.address_size 64

	// .globl	_Z16exponent_and_sumPKfPfS1_i

.visible .entry _Z16exponent_and_sumPKfPfS1_i(
	.param .u64 .ptr .align 1 _Z16exponent_and_sumPKfPfS1_i_param_0,
	.param .u64 .ptr .align 1 _Z16exponent_and_sumPKfPfS1_i_param_1,
	.param .u64 .ptr .align 1 _Z16exponent_and_sumPKfPfS1_i_param_2,
	.param .u32 _Z16exponent_and_sumPKfPfS1_i_param_3
)
{
	.reg .pred 	%p<2>;
	.reg .b32 	%r<6>;
	.reg .b32 	%f<5>;
	.reg .b64 	%rd<10>;

	ld.param.u64 	%rd1, [_Z16exponent_and_sumPKfPfS1_i_param_0];
	ld.param.u64 	%rd2, [_Z16exponent_and_sumPKfPfS1_i_param_1];
	ld.param.u64 	%rd3, [_Z16exponent_and_sumPKfPfS1_i_param_2];
	ld.param.u32 	%r2, [_Z16exponent_and_sumPKfPfS1_i_param_3];
	mov.u32 	%r3, %ntid.x;
	mov.u32 	%r4, %ctaid.x;
	mov.u32 	%r5, %tid.x;
	mad.lo.s32 	%r1, %r3, %r4, %r5;
	setp.ge.s32 	%p1, %r1, %r2;
	@%p1 bra 	$L__BB0_2;
	cvta.to.global.u64 	%rd4, %rd1;
	cvta.to.global.u64 	%rd5, %rd2;
	cvta.to.global.u64 	%rd6, %rd3;
	mul.wide.s32 	%rd7, %r1, 4;
	add.s64 	%rd8, %rd4, %rd7;
	ld.global.f32 	%f1, [%rd8];
	mul.f32 	%f2, %f1, 0f3FB8AA3B;
	ex2.approx.f32 	%f3, %f2;
	add.s64 	%rd9, %rd5, %rd7;
	st.global.f32 	[%rd9], %f3;
	atom.global.add.f32 	%f4, [%rd6], %f3;
$L__BB0_2:
	ret;

}
	// .globl	_Z14softmax_kernelPfS_i
.visible .entry _Z14softmax_kernelPfS_i(
	.param .u64 .ptr .align 1 _Z14softmax_kernelPfS_i_param_0,
	.param .u64 .ptr .align 1 _Z14softmax_kernelPfS_i_param_1,
	.param .u32 _Z14softmax_kernelPfS_i_param_2
)
{
	.reg .pred 	%p<2>;
	.reg .b32 	%r<6>;
	.reg .b32 	%f<4>;
	.reg .b64 	%rd<7>;

	ld.param.u64 	%rd1, [_Z14softmax_kernelPfS_i_param_0];
	ld.param.u64 	%rd2, [_Z14softmax_kernelPfS_i_param_1];
	ld.param.u32 	%r2, [_Z14softmax_kernelPfS_i_param_2];
	mov.u32 	%r3, %ntid.x;
	mov.u32 	%r4, %ctaid.x;
	mov.u32 	%r5, %tid.x;
	mad.lo.s32 	%r1, %r3, %r4, %r5;
	setp.ge.s32 	%p1, %r1, %r2;
	@%p1 bra 	$L__BB1_2;
	cvta.to.global.u64 	%rd3, %rd1;
	cvta.to.global.u64 	%rd4, %rd2;
	mul.wide.s32 	%rd5, %r1, 4;
	add.s64 	%rd6, %rd3, %rd5;
	ld.global.f32 	%f1, [%rd6];
	ld.global.f32 	%f2, [%rd4];
	div.rn.f32 	%f3, %f1, %f2;
	st.global.f32 	[%rd6], %f3;
$L__BB1_2:
	ret;

}


// ===== COMPILED SASS (sm_100) =====

	.target	sm_100

	.elftype	@"ET_EXEC"


//--------------------- .note.nv.tkinfo           --------------------------
	.section	.note.nv.tkinfo,"",@"SHT_NOTE"
	.sectionflags	@"SHF_NOTE_NV_TKINFO"
	.tkinfo
        /*0018*/ 	.word	0x00000002
        /*0030*/ 	.string	""
        /*0030*/ 	.string	"ptxas"
        /*0030*/ 	.string	"Cuda compilation tools, release 13.0, V13.0.88"
        /*0030*/ 	.string	"Build cuda_13.0.r13.0/compiler.36424714_0"
        /*0030*/ 	.string	"-arch sm_100 -m 64 "



//--------------------- .note.nv.cuinfo           --------------------------
	.section	.note.nv.cuinfo,"",@"SHT_NOTE"
	.sectionflags	@"SHF_NOTE_NV_CUINFO"
        /*0018*/ 	.short	0x0002
        /*001a*/ 	.short	0x0064
        /*001c*/ 	.short	0x0082
	.zero		2


//--------------------- .nv.info                  --------------------------
	.section	.nv.info,"",@"SHT_CUDA_INFO"
	.align	4


	//----- nvinfo : EIATTR_REGCOUNT
	.align		4
        /*0000*/ 	.byte	0x04, 0x2f
        /*0002*/ 	.short	(.L_1 - .L_0)
	.align		4
.L_0:
        /*0004*/ 	.word	index@(_Z16exponent_and_sumPKfPfS1_i)
        /*0008*/ 	.word	0x0000000e


	//----- nvinfo : EIATTR_FRAME_SIZE
	.align		4
.L_1:
        /*000c*/ 	.byte	0x04, 0x11
        /*000e*/ 	.short	(.L_3 - .L_2)
	.align		4
.L_2:
        /*0010*/ 	.word	index@(_Z16exponent_and_sumPKfPfS1_i)
        /*0014*/ 	.word	0x00000000


	//----- nvinfo : EIATTR_REGCOUNT
	.align		4
.L_3:
        /*0018*/ 	.byte	0x04, 0x2f
        /*001a*/ 	.short	(.L_5 - .L_4)
	.align		4
.L_4:
        /*001c*/ 	.word	index@(_Z14softmax_kernelPfS_i)
        /*0020*/ 	.word	0x00000010


	//----- nvinfo : EIATTR_FRAME_SIZE
	.align		4
.L_5:
        /*0024*/ 	.byte	0x04, 0x11
        /*0026*/ 	.short	(.L_7 - .L_6)
	.align		4
.L_6:
        /*0028*/ 	.word	index@($__internal_0_$__cuda_sm3x_div_rn_noftz_f32_slowpath)
        /*002c*/ 	.word	0x00000000


	//----- nvinfo : EIATTR_FRAME_SIZE
	.align		4
.L_7:
        /*0030*/ 	.byte	0x04, 0x11
        /*0032*/ 	.short	(.L_9 - .L_8)
	.align		4
.L_8:
        /*0034*/ 	.word	index@(_Z14softmax_kernelPfS_i)
        /*0038*/ 	.word	0x00000000


	//----- nvinfo : EIATTR_MIN_STACK_SIZE
	.align		4
.L_9:
        /*003c*/ 	.byte	0x04, 0x12
        /*003e*/ 	.short	(.L_11 - .L_10)
	.align		4
.L_10:
        /*0040*/ 	.word	index@(_Z14softmax_kernelPfS_i)
        /*0044*/ 	.word	0x00000000


	//----- nvinfo : EIATTR_MIN_STACK_SIZE
	.align		4
.L_11:
        /*0048*/ 	.byte	0x04, 0x12
        /*004a*/ 	.short	(.L_13 - .L_12)
	.align		4
.L_12:
        /*004c*/ 	.word	index@(_Z16exponent_and_sumPKfPfS1_i)
        /*0050*/ 	.word	0x00000000
.L_13:


//--------------------- .nv.compat                --------------------------
	.section	.nv.compat,"",@"SHT_CUDA_COMPAT_INFO"
	.align	4
        /*0000*/ 	.byte	0x02, 0x09, 0x00, 0x00, 0x02, 0x02, 0x01, 0x00, 0x02, 0x05, 0x05, 0x00, 0x03, 0x07, 0x01, 0x01
        /*0010*/ 	.byte	0x02, 0x03, 0x00, 0x00, 0x02, 0x06, 0x01, 0x00, 0x04, 0x0b, 0x08, 0x00, 0x01, 0x00, 0x00, 0x00
        /*0020*/ 	.byte	0x00, 0x00, 0x00, 0x00


//--------------------- .nv.info._Z14softmax_kernelPfS_i --------------------------
	.section	.nv.info._Z14softmax_kernelPfS_i,"",@"SHT_CUDA_INFO"
	.sectionflags	@""
	.align	4


	//----- nvinfo : EIATTR_CUDA_API_VERSION
	.align		4
        /*0000*/ 	.byte	0x04, 0x37
        /*0002*/ 	.short	(.L_15 - .L_14)
.L_14:
        /*0004*/ 	.word	0x00000082


	//----- nvinfo : EIATTR_KPARAM_INFO
	.align		4
.L_15:
        /*0008*/ 	.byte	0x04, 0x17
        /*000a*/ 	.short	(.L_17 - .L_16)
.L_16:
        /*000c*/ 	.word	0x00000000
        /*0010*/ 	.short	0x0002
        /*0012*/ 	.short	0x0010
        /*0014*/ 	.byte	0x00, 0xf0, 0x11, 0x00


	//----- nvinfo : EIATTR_KPARAM_INFO
	.align		4
.L_17:
        /*0018*/ 	.byte	0x04, 0x17
        /*001a*/ 	.short	(.L_19 - .L_18)
.L_18:
        /*001c*/ 	.word	0x00000000
        /*0020*/ 	.short	0x0001
        /*0022*/ 	.short	0x0008
        /*0024*/ 	.byte	0x00, 0xf5, 0x21, 0x00


	//----- nvinfo : EIATTR_KPARAM_INFO
	.align		4
.L_19:
        /*0028*/ 	.byte	0x04, 0x17
        /*002a*/ 	.short	(.L_21 - .L_20)
.L_20:
        /*002c*/ 	.word	0x00000000
        /*0030*/ 	.short	0x0000
        /*0032*/ 	.short	0x0000
        /*0034*/ 	.byte	0x00, 0xf5, 0x21, 0x00


	//----- nvinfo : EIATTR_SPARSE_MMA_MASK
	.align		4
.L_21:
        /*0038*/ 	.byte	0x03, 0x50
        /*003a*/ 	.short	0x0000


	//----- nvinfo : EIATTR_MAXREG_COUNT
	.align		4
        /*003c*/ 	.byte	0x03, 0x1b
        /*003e*/ 	.short	0x00ff


	//----- nvinfo : EIATTR_MERCURY_ISA_VERSION
	.align		4
        /*0040*/ 	.byte	0x03, 0x5f
        /*0042*/ 	.short	0x0101


	//----- nvinfo : EIATTR_VRC_CTA_INIT_COUNT
	.align		4
        /*0044*/ 	.byte	0x02, 0x4a
	.zero		1
	.zero		1


	//----- nvinfo : EIATTR_EXIT_INSTR_OFFSETS
	.align		4
        /*0048*/ 	.byte	0x04, 0x1c
        /*004a*/ 	.short	(.L_23 - .L_22)


	//   ....[0]....
.L_22:
        /*004c*/ 	.word	0x00000070


	//   ....[1]....
        /*0050*/ 	.word	0x000001c0


	//----- nvinfo : EIATTR_CRS_STACK_SIZE
	.align		4
.L_23:
        /*0054*/ 	.byte	0x04, 0x1e
        /*0056*/ 	.short	(.L_25 - .L_24)
.L_24:
        /*0058*/ 	.word	0x00000000


	//----- nvinfo : EIATTR_CBANK_PARAM_SIZE
	.align		4
.L_25:
        /*005c*/ 	.byte	0x03, 0x19
        /*005e*/ 	.short	0x0014


	//----- nvinfo : EIATTR_PARAM_CBANK
	.align		4
        /*0060*/ 	.byte	0x04, 0x0a
        /*0062*/ 	.short	(.L_27 - .L_26)
	.align		4
.L_26:
        /*0064*/ 	.word	index@(.nv.constant0._Z14softmax_kernelPfS_i)
        /*0068*/ 	.short	0x0380
        /*006a*/ 	.short	0x0014


	//----- nvinfo : EIATTR_SW_WAR
	.align		4
.L_27:
        /*006c*/ 	.byte	0x04, 0x36
        /*006e*/ 	.short	(.L_29 - .L_28)
.L_28:
        /*0070*/ 	.word	0x00000008
.L_29:


//--------------------- .nv.info._Z16exponent_and_sumPKfPfS1_i --------------------------
	.section	.nv.info._Z16exponent_and_sumPKfPfS1_i,"",@"SHT_CUDA_INFO"
	.sectionflags	@""
	.align	4


	//----- nvinfo : EIATTR_CUDA_API_VERSION
	.align		4
        /*0000*/ 	.byte	0x04, 0x37
        /*0002*/ 	.short	(.L_31 - .L_30)
.L_30:
        /*0004*/ 	.word	0x00000082


	//----- nvinfo : EIATTR_KPARAM_INFO
	.align		4
.L_31:
        /*0008*/ 	.byte	0x04, 0x17
        /*000a*/ 	.short	(.L_33 - .L_32)
.L_32:
        /*000c*/ 	.word	0x00000000
        /*0010*/ 	.short	0x0003
        /*0012*/ 	.short	0x0018
        /*0014*/ 	.byte	0x00, 0xf0, 0x11, 0x00


	//----- nvinfo : EIATTR_KPARAM_INFO
	.align		4
.L_33:
        /*0018*/ 	.byte	0x04, 0x17
        /*001a*/ 	.short	(.L_35 - .L_34)
.L_34:
        /*001c*/ 	.word	0x00000000
        /*0020*/ 	.short	0x0002
        /*0022*/ 	.short	0x0010
        /*0024*/ 	.byte	0x00, 0xf5, 0x21, 0x00


	//----- nvinfo : EIATTR_KPARAM_INFO
	.align		4
.L_35:
        /*0028*/ 	.byte	0x04, 0x17
        /*002a*/ 	.short	(.L_37 - .L_36)
.L_36:
        /*002c*/ 	.word	0x00000000
        /*0030*/ 	.short	0x0001
        /*0032*/ 	.short	0x0008
        /*0034*/ 	.byte	0x00, 0xf5, 0x21, 0x00


	//----- nvinfo : EIATTR_KPARAM_INFO
	.align		4
.L_37:
        /*0038*/ 	.byte	0x04, 0x17
        /*003a*/ 	.short	(.L_39 - .L_38)
.L_38:
        /*003c*/ 	.word	0x00000000
        /*0040*/ 	.short	0x0000
        /*0042*/ 	.short	0x0000
        /*0044*/ 	.byte	0x00, 0xf5, 0x21, 0x00


	//----- nvinfo : EIATTR_SPARSE_MMA_MASK
	.align		4
.L_39:
        /*0048*/ 	.byte	0x03, 0x50
        /*004a*/ 	.short	0x0000


	//----- nvinfo : EIATTR_MAXREG_COUNT
	.align		4
        /*004c*/ 	.byte	0x03, 0x1b
        /*004e*/ 	.short	0x00ff


	//----- nvinfo : EIATTR_MERCURY_ISA_VERSION
	.align		4
        /*0050*/ 	.byte	0x03, 0x5f
        /*0052*/ 	.short	0x0101


	//----- nvinfo : EIATTR_VRC_CTA_INIT_COUNT
	.align		4
        /*0054*/ 	.byte	0x02, 0x4a
	.zero		1
	.zero		1


	//----- nvinfo : EIATTR_EXIT_INSTR_OFFSETS
	.align		4
        /*0058*/ 	.byte	0x04, 0x1c
        /*005a*/ 	.short	(.L_41 - .L_40)


	//   ....[0]....
.L_40:
        /*005c*/ 	.word	0x00000070


	//   ....[1]....
        /*0060*/ 	.word	0x00000160


	//----- nvinfo : EIATTR_CBANK_PARAM_SIZE
	.align		4
.L_41:
        /*0064*/ 	.byte	0x03, 0x19
        /*0066*/ 	.short	0x001c


	//----- nvinfo : EIATTR_PARAM_CBANK
	.align		4
        /*0068*/ 	.byte	0x04, 0x0a
        /*006a*/ 	.short	(.L_43 - .L_42)
	.align		4
.L_42:
        /*006c*/ 	.word	index@(.nv.constant0._Z16exponent_and_sumPKfPfS1_i)
        /*0070*/ 	.short	0x0380
        /*0072*/ 	.short	0x001c


	//----- nvinfo : EIATTR_SW_WAR
	.align		4
.L_43:
        /*0074*/ 	.byte	0x04, 0x36
        /*0076*/ 	.short	(.L_45 - .L_44)
.L_44:
        /*0078*/ 	.word	0x00000008
.L_45:


//--------------------- .nv.callgraph             --------------------------
	.section	.nv.callgraph,"",@"SHT_CUDA_CALLGRAPH"
	.align	4
	.sectionentsize	8
	.align		4
        /*0000*/ 	.word	0x00000000
	.align		4
        /*0004*/ 	.word	0xffffffff
	.align		4
        /*0008*/ 	.word	0x00000000
	.align		4
        /*000c*/ 	.word	0xfffffffe
	.align		4
        /*0010*/ 	.word	0x00000000
	.align		4
        /*0014*/ 	.word	0xfffffffd
	.align		4
        /*0018*/ 	.word	0x00000000
	.align		4
        /*001c*/ 	.word	0xfffffffc


//--------------------- .text._Z14softmax_kernelPfS_i --------------------------
	.section	.text._Z14softmax_kernelPfS_i,"ax",@progbits
	.align	128
        .global         _Z14softmax_kernelPfS_i
        .type           _Z14softmax_kernelPfS_i,@function
        .size           _Z14softmax_kernelPfS_i,(.L_x_15 - _Z14softmax_kernelPfS_i)
        .other          _Z14softmax_kernelPfS_i,@"STO_CUDA_ENTRY STV_DEFAULT"
_Z14softmax_kernelPfS_i:
.text._Z14softmax_kernelPfS_i:
[----:B------:R-:W-:Y:S01]  /*0000*/  LDC R1, c[0x0][0x37c] ;  /* 0x0000df00ff017b82 */ /* 0x000fe20000000800 */
[----:B------:R-:W0:Y:S01]  /*0010*/  S2R R7, SR_CTAID.X ;  /* 0x0000000000077919 */ /* 0x000e220000002500 */
[----:B------:R-:W0:Y:S01]  /*0020*/  LDCU UR4, c[0x0][0x360] ;  /* 0x00006c00ff0477ac */ /* 0x000e220008000800 */
[----:B------:R-:W0:Y:S01]  /*0030*/  S2R R0, SR_TID.X ;  /* 0x0000000000007919 */ /* 0x000e220000002100 */
[----:B------:R-:W1:Y:S01]  /*0040*/  LDCU UR5, c[0x0][0x390] ;  /* 0x00007200ff0577ac */ /* 0x000e620008000800 */
[----:B0-----:R-:W-:-:S05]  /*0050*/  IMAD R7, R7, UR4, R0 ;  /* 0x0000000407077c24 */ /* 0x001fca000f8e0200 */
[----:B-1----:R-:W-:-:S13]  /*0060*/  ISETP.GE.AND P0, PT, R7, UR5, PT ;  /* 0x0000000507007c0c */ /* 0x002fda000bf06270 */
[----:B------:R-:W-:Y:S05]  /*0070*/  @P0 EXIT ;  /* 0x000000000000094d */ /* 0x000fea0003800000 */
[----:B------:R-:W0:Y:S01]  /*0080*/  LDC.64 R2, c[0x0][0x388] ;  /* 0x0000e200ff027b82 */ /* 0x000e220000000a00 */
[----:B------:R-:W0:Y:S07]  /*0090*/  LDCU.64 UR4, c[0x0][0x358] ;  /* 0x00006b00ff0477ac */ /* 0x000e2e0008000a00 */
[----:B------:R-:W1:Y:S01]  /*00a0*/  LDC.64 R4, c[0x0][0x380] ;  /* 0x0000e000ff047b82 */ /* 0x000e620000000a00 */
[----:B0-----:R-:W2:Y:S01]  /*00b0*/  LDG.E R3, desc[UR4][R2.64] ;  /* 0x0000000402037981 */ /* 0x001ea2000c1e1900 */
[----:B-1----:R-:W-:-:S05]  /*00c0*/  IMAD.WIDE R4, R7, 0x4, R4 ;  /* 0x0000000407047825 */ /* 0x002fca00078e0204 */
[----:B------:R-:W3:Y:S01]  /*00d0*/  LDG.E R0, desc[UR4][R4.64] ;  /* 0x0000000404007981 */ /* 0x000ee2000c1e1900 */
[----:B------:R-:W-:Y:S01]  /*00e0*/  BSSY.RECONVERGENT B0, `(.L_x_0) ;  /* 0x000000c000007945 */ /* 0x000fe20003800200 */
[----:B--2---:R-:W0:Y:S08]  /*00f0*/  MUFU.RCP R6, R3 ;  /* 0x0000000300067308 */ /* 0x004e300000001000 */
[----:B---3--:R-:W1:Y:S01]  /*0100*/  FCHK P0, R0, R3 ;  /* 0x0000000300007302 */ /* 0x008e620000000000 */
[----:B0-----:R-:W-:-:S04]  /*0110*/  FFMA R7, -R3, R6, 1 ;  /* 0x3f80000003077423 */ /* 0x001fc80000000106 */
[----:B------:R-:W-:-:S04]  /*0120*/  FFMA R7, R6, R7, R6 ;  /* 0x0000000706077223 */ /* 0x000fc80000000006 */
[----:B------:R-:W-:-:S04]  /*0130*/  FFMA R6, R0, R7, RZ ;  /* 0x0000000700067223 */ /* 0x000fc800000000ff */
[----:B------:R-:W-:-:S04]  /*0140*/  FFMA R8, -R3, R6, R0 ;  /* 0x0000000603087223 */ /* 0x000fc80000000100 */
[----:B------:R-:W-:Y:S01]  /*0150*/  FFMA R7, R7, R8, R6 ;  /* 0x0000000807077223 */ /* 0x000fe20000000006 */
[----:B-1----:R-:W-:Y:S06]  /*0160*/  @!P0 BRA `(.L_x_1) ;  /* 0x00000000000c8947 */ /* 0x002fec0003800000 */
[----:B------:R-:W-:-:S07]  /*0170*/  MOV R2, 0x190 ;  /* 0x0000019000027802 */ /* 0x000fce0000000f00 */
[----:B------:R-:W-:Y:S05]  /*0180*/  CALL.REL.NOINC `($__internal_0_$__cuda_sm3x_div_rn_noftz_f32_slowpath) ;  /* 0x0000000000107944 */ /* 0x000fea0003c00000 */
[----:B------:R-:W-:-:S07]  /*0190*/  IMAD.MOV.U32 R7, RZ, RZ, R0 ;  /* 0x000000ffff077224 */ /* 0x000fce00078e0000 */
.L_x_1:
[----:B------:R-:W-:Y:S05]  /*01a0*/  BSYNC.RECONVERGENT B0 ;  /* 0x0000000000007941 */ /* 0x000fea0003800200 */
.L_x_0:
[----:B------:R-:W-:Y:S01]  /*01b0*/  STG.E desc[UR4][R4.64], R7 ;  /* 0x0000000704007986 */ /* 0x000fe2000c101904 */
[----:B------:R-:W-:Y:S05]  /*01c0*/  EXIT ;  /* 0x000000000000794d */ /* 0x000fea0003800000 */
        .weak           $__internal_0_$__cuda_sm3x_div_rn_noftz_f32_slowpath
        .type           $__internal_0_$__cuda_sm3x_div_rn_noftz_f32_slowpath,@function
        .size           $__internal_0_$__cuda_sm3x_div_rn_noftz_f32_slowpath,(.L_x_15 - $__internal_0_$__cuda_sm3x_div_rn_noftz_f32_slowpath)
$__internal_0_$__cuda_sm3x_div_rn_noftz_f32_slowpath:
[--C-:B------:R-:W-:Y:S01]  /*01d0*/  SHF.R.U32.HI R7, RZ, 0x17, R3.reuse ;  /* 0x00000017ff077819 */ /* 0x100fe20000011603 */
[----:B------:R-:W-:Y:S01]  /*01e0*/  BSSY.RECONVERGENT B1, `(.L_x_2) ;  /* 0x0000064000017945 */ /* 0x000fe20003800200 */
[--C-:B------:R-:W-:Y:S01]  /*01f0*/  SHF.R.U32.HI R6, RZ, 0x17, R0.reuse ;  /* 0x00000017ff067819 */ /* 0x100fe20000011600 */
[----:B------:R-:W-:Y:S01]  /*0200*/  IMAD.MOV.U32 R8, RZ, RZ, R0 ;  /* 0x000000ffff087224 */ /* 0x000fe200078e0000 */
[----:B------:R-:W-:Y:S01]  /*0210*/  LOP3.LUT R7, R7, 0xff, RZ, 0xc0, !PT ;  /* 0x000000ff07077812 */ /* 0x000fe200078ec0ff */
[----:B------:R-:W-:Y:S01]  /*0220*/  IMAD.MOV.U32 R9, RZ, RZ, R3 ;  /* 0x000000ffff097224 */ /* 0x000fe200078e0003 */
[----:B------:R-:W-:-:S03]  /*0230*/  LOP3.LUT R6, R6, 0xff, RZ, 0xc0, !PT ;  /* 0x000000ff06067812 */ /* 0x000fc600078ec0ff */
[----:B------:R-:W-:Y:S02]  /*0240*/  VIADD R12, R7, 0xffffffff ;  /* 0xffffffff070c7836 */ /* 0x000fe40000000000 */
[----:B------:R-:W-:-:S03]  /*0250*/  VIADD R11, R6, 0xffffffff ;  /* 0xffffffff060b7836 */ /* 0x000fc60000000000 */
[----:B------:R-:W-:-:S04]  /*0260*/  ISETP.GT.U32.AND P0, PT, R12, 0xfd, PT ;  /* 0x000000fd0c00780c */ /* 0x000fc80003f04070 */
[----:B------:R-:W-:-:S13]  /*0270*/  ISETP.GT.U32.OR P0, PT, R11, 0xfd, P0 ;  /* 0x000000fd0b00780c */ /* 0x000fda0000704470 */
[----:B------:R-:W-:Y:S01]  /*0280*/  @!P0 IMAD.MOV.U32 R10, RZ, RZ, RZ ;  /* 0x000000ffff0a8224 */ /* 0x000fe200078e00ff */
[----:B------:R-:W-:Y:S06]  /*0290*/  @!P0 BRA `(.L_x_3) ;  /* 0x00000000005c8947 */ /* 0x000fec0003800000 */
[----:B------:R-:W-:Y:S02]  /*02a0*/  FSETP.GTU.FTZ.AND P0, PT, |R0|, +INF , PT ;  /* 0x7f8000000000780b */ /* 0x000fe40003f1c200 */
[----:B------:R-:W-:-:S04]  /*02b0*/  FSETP.GTU.FTZ.AND P1, PT, |R3|, +INF , PT ;  /* 0x7f8000000300780b */ /* 0x000fc80003f3c200 */
[----:B------:R-:W-:-:S13]  /*02c0*/  PLOP3.LUT P0, PT, P0, P1, PT, 0xf8, 0x8f ;  /* 0x00000000008f781c */ /* 0x000fda0000703f70 */
[----:B------:R-:W-:Y:S05]  /*02d0*/  @P0 BRA `(.L_x_4) ;  /* 0x00000004004c0947 */ /* 0x000fea0003800000 */
[----:B------:R-:W-:-:S13]  /*02e0*/  LOP3.LUT P0, RZ, R9, 0x7fffffff, R8, 0xc8, !PT ;  /* 0x7fffffff09ff7812 */ /* 0x000fda000780c808 */
[----:B------:R-:W-:Y:S05]  /*02f0*/  @!P0 BRA `(.L_x_5) ;  /* 0x00000004003c8947 */ /* 0x000fea0003800000 */
[C---:B------:R-:W-:Y:S02]  /*0300*/  FSETP.NEU.FTZ.AND P2, PT, |R0|.reuse, +INF , PT ;  /* 0x7f8000000000780b */ /* 0x040fe40003f5d200 */
[----:B------:R-:W-:Y:S02]  /*0310*/  FSETP.NEU.FTZ.AND P1, PT, |R3|, +INF , PT ;  /* 0x7f8000000300780b */ /* 0x000fe40003f3d200 */
[----:B------:R-:W-:-:S11]  /*0320*/  FSETP.NEU.FTZ.AND P0, PT, |R0|, +INF , PT ;  /* 0x7f8000000000780b */ /* 0x000fd60003f1d200 */
[----:B------:R-:W-:Y:S05]  /*0330*/  @!P1 BRA !P2, `(.L_x_5) ;  /* 0x00000004002c9947 */ /* 0x000fea0005000000 */
[----:B------:R-:W-:-:S04]  /*0340*/  LOP3.LUT P2, RZ, R8, 0x7fffffff, RZ, 0xc0, !PT ;  /* 0x7fffffff08ff7812 */ /* 0x000fc8000784c0ff */
[----:B------:R-:W-:-:S13]  /*0350*/  PLOP3.LUT P1, PT, P1, P2, PT, 0x2f, 0xf2 ;  /* 0x0000000000f2781c */ /* 0x000fda0000f24577 */
[----:B------:R-:W-:Y:S05]  /*0360*/  @P1 BRA `(.L_x_6) ;  /* 0x0000000400181947 */ /* 0x000fea0003800000 */
[----:B------:R-:W-:-:S04]  /*0370*/  LOP3.LUT P1, RZ, R9, 0x7fffffff, RZ, 0xc0, !PT ;  /* 0x7fffffff09ff7812 */ /* 0x000fc8000782c0ff */
[----:B------:R-:W-:-:S13]  /*0380*/  PLOP3.LUT P0, PT, P0, P1, PT, 0x2f, 0xf2 ;  /* 0x0000000000f2781c */ /* 0x000fda0000702577 */
[----:B------:R-:W-:Y:S05]  /*0390*/  @P0 BRA `(.L_x_7) ;  /* 0x0000000400000947 */ /* 0x000fea0003800000 */
[----:B------:R-:W-:Y:S02]  /*03a0*/  ISETP.GE.AND P0, PT, R11, RZ, PT ;  /* 0x000000ff0b00720c */ /* 0x000fe40003f06270 */
[----:B------:R-:W-:-:S11]  /*03b0*/  ISETP.GE.AND P1, PT, R12, RZ, PT ;  /* 0x000000ff0c00720c */ /* 0x000fd60003f26270 */
[----:B------:R-:W-:Y:S02]  /*03c0*/  @P0 IMAD.MOV.U32 R10, RZ, RZ, RZ ;  /* 0x000000ffff0a0224 */ /* 0x000fe400078e00ff */
[----:B------:R-:W-:Y:S01]  /*03d0*/  @!P0 FFMA R8, R0, 1.84467440737095516160e+19, RZ ;  /* 0x5f80000000088823 */ /* 0x000fe200000000ff */
[----:B------:R-:W-:Y:S02]  /*03e0*/  @!P0 IMAD.MOV.U32 R10, RZ, RZ, -0x40 ;  /* 0xffffffc0ff0a8424 */ /* 0x000fe400078e00ff */
[----:B------:R-:W-:Y:S02]  /*03f0*/  @!P1 FFMA R9, R3, 1.84467440737095516160e+19, RZ ;  /* 0x5f80000003099823 */ /* 0x000fe400000000ff */
[----:B------:R-:W-:-:S07]  /*0400*/  @!P1 VIADD R10, R10, 0x40 ;  /* 0x000000400a0a9836 */ /* 0x000fce0000000000 */
.L_x_3:
[----:B------:R-:W-:Y:S01]  /*0410*/  LEA R0, R7, 0xc0800000, 0x17 ;  /* 0xc080000007007811 */ /* 0x000fe200078eb8ff */
[----:B------:R-:W-:Y:S01]  /*0420*/  VIADD R6, R6, 0xffffff81 ;  /* 0xffffff8106067836 */ /* 0x000fe20000000000 */
[----:B------:R-:W-:Y:S03]  /*0430*/  BSSY.RECONVERGENT B2, `(.L_x_8) ;  /* 0x0000035000027945 */ /* 0x000fe60003800200 */
[----:B------:R-:W-:Y:S01]  /*0440*/  IMAD.IADD R9, R9, 0x1, -R0 ;  /* 0x0000000109097824 */ /* 0x000fe200078e0a00 */
[C---:B------:R-:W-:Y:S01]  /*0450*/  IADD3 R7, PT, PT, R6.reuse, 0x7f, -R7 ;  /* 0x0000007f06077810 */ /* 0x040fe20007ffe807 */
[----:B------:R-:W-:Y:S02]  /*0460*/  IMAD R0, R6, -0x800000, R8 ;  /* 0xff80000006007824 */ /* 0x000fe400078e0208 */
[----:B------:R-:W0:Y:S01]  /*0470*/  MUFU.RCP R3, R9 ;  /* 0x0000000900037308 */ /* 0x000e220000001000 */
[----:B------:R-:W-:Y:S01]  /*0480*/  FADD.FTZ R11, -R9, -RZ ;  /* 0x800000ff090b7221 */ /* 0x000fe20000010100 */
[----:B------:R-:W-:-:S03]  /*0490*/  IMAD.IADD R7, R7, 0x1, R10 ;  /* 0x0000000107077824 */ /* 0x000fc600078e020a */
[----:B0-----:R-:W-:-:S04]  /*04a0*/  FFMA R12, R3, R11, 1 ;  /* 0x3f800000030c7423 */ /* 0x001fc8000000000b */
[----:B------:R-:W-:-:S04]  /*04b0*/  FFMA R12, R3, R12, R3 ;  /* 0x0000000c030c7223 */ /* 0x000fc80000000003 */
[----:B------:R-:W-:-:S04]  /*04c0*/  FFMA R3, R0, R12, RZ ;  /* 0x0000000c00037223 */ /* 0x000fc800000000ff */
[----:B------:R-:W-:-:S04]  /*04d0*/  FFMA R8, R11, R3, R0 ;  /* 0x000000030b087223 */ /* 0x000fc80000000000 */
[----:B------:R-:W-:-:S04]  /*04e0*/  FFMA R13, R12, R8, R3 ;  /* 0x000000080c0d7223 */ /* 0x000fc80000000003 */
[----:B------:R-:W-:-:S04]  /*04f0*/  FFMA R8, R11, R13, R0 ;  /* 0x0000000d0b087223 */ /* 0x000fc80000000000 */
[----:B------:R-:W-:-:S05]  /*0500*/  FFMA R0, R12, R8, R13 ;  /* 0x000000080c007223 */ /* 0x000fca000000000d */
[----:B------:R-:W-:-:S04]  /*0510*/  SHF.R.U32.HI R3, RZ, 0x17, R0 ;  /* 0x00000017ff037819 */ /* 0x000fc80000011600 */
[----:B------:R-:W-:-:S05]  /*0520*/  LOP3.LUT R3, R3, 0xff, RZ, 0xc0, !PT ;  /* 0x000000ff03037812 */ /* 0x000fca00078ec0ff */
[----:B------:R-:W-:-:S04]  /*0530*/  IMAD.IADD R9, R3, 0x1, R7 ;  /* 0x0000000103097824 */ /* 0x000fc800078e0207 */
[----:B------:R-:W-:-:S05]  /*0540*/  VIADD R3, R9, 0xffffffff ;  /* 0xffffffff09037836 */ /* 0x000fca0000000000 */
[----:B------:R-:W-:-:S13]  /*0550*/  ISETP.GE.U32.AND P0, PT, R3, 0xfe, PT ;  /* 0x000000fe0300780c */ /* 0x000fda0003f06070 */
[----:B------:R-:W-:Y:S05]  /*0560*/  @!P0 BRA `(.L_x_9) ;  /* 0x0000000000808947 */ /* 0x000fea0003800000 */
[----:B------:R-:W-:-:S13]  /*0570*/  ISETP.GT.AND P0, PT, R9, 0xfe, PT ;  /* 0x000000fe0900780c */ /* 0x000fda0003f04270 */
[----:B------:R-:W-:Y:S05]  /*0580*/  @P0 BRA `(.L_x_10) ;  /* 0x00000000006c0947 */ /* 0x000fea0003800000 */
[----:B------:R-:W-:-:S13]  /*0590*/  ISETP.GE.AND P0, PT, R9, 0x1, PT ;  /* 0x000000010900780c */ /* 0x000fda0003f06270 */
[----:B------:R-:W-:Y:S05]  /*05a0*/  @P0 BRA `(.L_x_11) ;  /* 0x0000000000740947 */ /* 0x000fea0003800000 */
[----:B------:R-:W-:Y:S02]  /*05b0*/  ISETP.GE.AND P0, PT, R9, -0x18, PT ;  /* 0xffffffe80900780c */ /* 0x000fe40003f06270 */
[----:B------:R-:W-:-:S11]  /*05c0*/  LOP3.LUT R0, R0, 0x80000000, RZ, 0xc0, !PT ;  /* 0x8000000000007812 */ /* 0x000fd600078ec0ff */
[----:B------:R-:W-:Y:S05]  /*05d0*/  @!P0 BRA `(.L_x_11) ;  /* 0x0000000000688947 */ /* 0x000fea0003800000 */
[CCC-:B------:R-:W-:Y:S01]  /*05e0*/  FFMA.RZ R3, R12.reuse, R8.reuse, R13.reuse ;  /* 0x000000080c037223 */ /* 0x1c0fe2000000c00d */
[CCC-:B------:R-:W-:Y:S01]  /*05f0*/  FFMA.RM R6, R12.reuse, R8.reuse, R13.reuse ;  /* 0x000000080c067223 */ /* 0x1c0fe2000000400d */
[C---:B------:R-:W-:Y:S02]  /*0600*/  ISETP.NE.AND P2, PT, R9.reuse, RZ, PT ;  /* 0x000000ff0900720c */ /* 0x040fe40003f45270 */
[----:B------:R-:W-:Y:S02]  /*0610*/  ISETP.NE.AND P1, PT, R9, RZ, PT ;  /* 0x000000ff0900720c */ /* 0x000fe40003f25270 */
[----:B------:R-:W-:Y:S01]  /*0620*/  LOP3.LUT R7, R3, 0x7fffff, RZ, 0xc0, !PT ;  /* 0x007fffff03077812 */ /* 0x000fe200078ec0ff */
[----:B------:R-:W-:Y:S01]  /*0630*/  FFMA.RP R3, R12, R8, R13 ;  /* 0x000000080c037223 */ /* 0x000fe2000000800d */
[----:B------:R-:W-:Y:S02]  /*0640*/  VIADD R8, R9, 0x20 ;  /* 0x0000002009087836 */ /* 0x000fe40000000000 */
[----:B------:R-:W-:Y:S01]  /*0650*/  LOP3.LUT R7, R7, 0x800000, RZ, 0xfc, !PT ;  /* 0x0080000007077812 */ /* 0x000fe200078efcff */
[----:B------:R-:W-:Y:S01]  /*0660*/  IMAD.MOV R9, RZ, RZ, -R9 ;  /* 0x000000ffff097224 */ /* 0x000fe200078e0a09 */
[----:B------:R-:W-:-:S02]  /*0670*/  FSETP.NEU.FTZ.AND P0, PT, R3, R6, PT ;  /* 0x000000060300720b */ /* 0x000fc40003f1d000 */
[----:B------:R-:W-:Y:S02]  /*0680*/  SHF.L.U32 R8, R7, R8, RZ ;  /* 0x0000000807087219 */ /* 0x000fe400000006ff */
[----:B------:R-:W-:Y:S02]  /*0690*/  SEL R6, R9, RZ, P2 ;  /* 0x000000ff09067207 */ /* 0x000fe40001000000 */
[----:B------:R-:W-:Y:S02]  /*06a0*/  ISETP.NE.AND P1, PT, R8, RZ, P1 ;  /* 0x000000ff0800720c */ /* 0x000fe40000f25270 */
[----:B------:R-:W-:Y:S02]  /*06b0*/  SHF.R.U32.HI R6, RZ, R6, R7 ;  /* 0x00000006ff067219 */ /* 0x000fe40000011607 */
[----:B------:R-:W-:Y:S02]  /*06c0*/  PLOP3.LUT P0, PT, P0, P1, PT, 0xf8, 0x8f ;  /* 0x00000000008f781c */ /* 0x000fe40000703f70 */
[----:B------:R-:W-:-:S02]  /*06d0*/  SHF.R.U32.HI R8, RZ, 0x1, R6 ;  /* 0x00000001ff087819 */ /* 0x000fc40000011606 */
[----:B------:R-:W-:-:S04]  /*06e0*/  SEL R3, RZ, 0x1, !P0 ;  /* 0x00000001ff037807 */ /* 0x000fc80004000000 */
[----:B------:R-:W-:-:S04]  /*06f0*/  LOP3.LUT R3, R3, 0x1, R8, 0xf8, !PT ;  /* 0x0000000103037812 */ /* 0x000fc800078ef808 */
[----:B------:R-:W-:-:S05]  /*0700*/  LOP3.LUT R3, R3, R6, RZ, 0xc0, !PT ;  /* 0x0000000603037212 */ /* 0x000fca00078ec0ff */
[----:B------:R-:W-:-:S05]  /*0710*/  IMAD.IADD R3, R8, 0x1, R3 ;  /* 0x0000000108037824 */ /* 0x000fca00078e0203 */
[----:B------:R-:W-:Y:S01]  /*0720*/  LOP3.LUT R0, R3, R0, RZ, 0xfc, !PT ;  /* 0x0000000003007212 */ /* 0x000fe200078efcff */
[----:B------:R-:W-:Y:S06]  /*0730*/  BRA `(.L_x_11) ;  /* 0x0000000000107947 */ /* 0x000fec0003800000 */
.L_x_10:
[----:B------:R-:W-:-:S04]  /*0740*/  LOP3.LUT R0, R0, 0x80000000, RZ, 0xc0, !PT ;  /* 0x8000000000007812 */ /* 0x000fc800078ec0ff */
[----:B------:R-:W-:Y:S01]  /*0750*/  LOP3.LUT R0, R0, 0x7f800000, RZ, 0xfc, !PT ;  /* 0x7f80000000007812 */ /* 0x000fe200078efcff */
[----:B------:R-:W-:Y:S06]  /*0760*/  BRA `(.L_x_11) ;  /* 0x0000000000047947 */ /* 0x000fec0003800000 */
.L_x_9:
[----:B------:R-:W-:-:S07]  /*0770*/  IMAD R0, R7, 0x800000, R0 ;  /* 0x0080000007007824 */ /* 0x000fce00078e0200 */
.L_x_11:
[----:B------:R-:W-:Y:S05]  /*0780*/  BSYNC.RECONVERGENT B2 ;  /* 0x0000000000027941 */ /* 0x000fea0003800200 */
.L_x_8:
[----:B------:R-:W-:Y:S05]  /*0790*/  BRA `(.L_x_12) ;  /* 0x0000000000207947 */ /* 0x000fea0003800000 */
.L_x_7:
[----:B------:R-:W-:-:S04]  /*07a0*/  LOP3.LUT R0, R9, 0x80000000, R8, 0x48, !PT ;  /* 0x8000000009007812 */ /* 0x000fc800078e4808 */
[----:B------:R-:W-:Y:S01]  /*07b0*/  LOP3.LUT R0, R0, 0x7f800000, RZ, 0xfc, !PT ;  /* 0x7f80000000007812 */ /* 0x000fe200078efcff */
[----:B------:R-:W-:Y:S06]  /*07c0*/  BRA `(.L_x_12) ;  /* 0x0000000000147947 */ /* 0x000fec0003800000 */
.L_x_6:
[----:B------:R-:W-:Y:S01]  /*07d0*/  LOP3.LUT R0, R9, 0x80000000, R8, 0x48, !PT ;  /* 0x8000000009007812 */ /* 0x000fe200078e4808 */
[----:B------:R-:W-:Y:S06]  /*07e0*/  BRA `(.L_x_12) ;  /* 0x00000000000c7947 */ /* 0x000fec0003800000 */
.L_x_5:
[----:B------:R-:W0:Y:S01]  /*07f0*/  MUFU.RSQ R0, -QNAN ;  /* 0xffc0000000007908 */ /* 0x000e220000001400 */
[----:B------:R-:W-:Y:S05]  /*0800*/  BRA `(.L_x_12) ;  /* 0x0000000000047947 */ /* 0x000fea0003800000 */
.L_x_4:
[----:B------:R-:W-:-:S07]  /*0810*/  FADD.FTZ R0, R0, R3 ;  /* 0x0000000300007221 */ /* 0x000fce0000010000 */
.L_x_12:
[----:B------:R-:W-:Y:S05]  /*0820*/  BSYNC.RECONVERGENT B1 ;  /* 0x0000000000017941 */ /* 0x000fea0003800200 */
.L_x_2:
[----:B------:R-:W-:-:S04]  /*0830*/  IMAD.MOV.U32 R3, RZ, RZ, 0x0 ;  /* 0x00000000ff037424 */ /* 0x000fc800078e00ff */
[----:B0-----:R-:W-:Y:S05]  /*0840*/  RET.REL.NODEC R2 `(_Z14softmax_kernelPfS_i) ;  /* 0xfffffff402ec7950 */ /* 0x001fea0003c3ffff */
.L_x_13:
[----:B------:R-:W-:-:S00]  /*0850*/  BRA `(.L_x_13) ;  /* 0xfffffffc00fc7947 */ /* 0x000fc0000383ffff */
[----:B------:R-:W-:-:S00]  /*0860*/  NOP ;  /* 0x0000000000007918 */ /* 0x000fc00000000000 */
        /* <DEDUP_REMOVED lines=9> */
.L_x_15:


//--------------------- .text._Z16exponent_and_sumPKfPfS1_i --------------------------
	.section	.text._Z16exponent_and_sumPKfPfS1_i,"ax",@progbits
	.align	128
        .global         _Z16exponent_and_sumPKfPfS1_i
        .type           _Z16exponent_and_sumPKfPfS1_i,@function
        .size           _Z16exponent_and_sumPKfPfS1_i,(.L_x_17 - _Z16exponent_and_sumPKfPfS1_i)
        .other          _Z16exponent_and_sumPKfPfS1_i,@"STO_CUDA_ENTRY STV_DEFAULT"
_Z16exponent_and_sumPKfPfS1_i:
.text._Z16exponent_and_sumPKfPfS1_i:
        /* <DEDUP_REMOVED lines=9> */
[----:B------:R-:W1:Y:S07]  /*0090*/  LDCU.64 UR4, c[0x0][0x358] ;  /* 0x00006b00ff0477ac */ /* 0x000e6e0008000a00 */
[----:B------:R-:W2:Y:S01]  /*00a0*/  LDC.64 R4, c[0x0][0x388] ;  /* 0x0000e200ff047b82 */ /* 0x000ea20000000a00 */
[----:B0-----:R-:W-:-:S06]  /*00b0*/  IMAD.WIDE R2, R9, 0x4, R2 ;  /* 0x0000000409027825 */ /* 0x001fcc00078e0202 */
[----:B-1----:R-:W3:Y:S01]  /*00c0*/  LDG.E R2, desc[UR4][R2.64] ;  /* 0x0000000402027981 */ /* 0x002ee2000c1e1900 */
[----:B------:R-:W0:Y:S01]  /*00d0*/  LDC.64 R6, c[0x0][0x390] ;  /* 0x0000e400ff067b82 */ /* 0x000e220000000a00 */
[----:B--2---:R-:W-:-:S04]  /*00e0*/  IMAD.WIDE R4, R9, 0x4, R4 ;  /* 0x0000000409047825 */ /* 0x004fc800078e0204 */
[----:B---3--:R-:W-:-:S05]  /*00f0*/  FMUL R0, R2, 1.4426950216293334961 ;  /* 0x3fb8aa3b02007820 */ /* 0x008fca0000400000 */
[----:B------:R-:W-:-:S13]  /*0100*/  FSETP.GEU.AND P0, PT, R0, -126, PT ;  /* 0xc2fc00000000780b */ /* 0x000fda0003f0e000 */
[----:B------:R-:W-:-:S04]  /*0110*/  @!P0 FMUL R0, R0, 0.5 ;  /* 0x3f00000000008820 */ /* 0x000fc80000400000 */
[----:B------:R-:W1:Y:S02]  /*0120*/  MUFU.EX2 R11, R0 ;  /* 0x00000000000b7308 */ /* 0x000e640000000800 */
[----:B-1----:R-:W-:-:S05]  /*0130*/  @!P0 FMUL R11, R11, R11 ;  /* 0x0000000b0b0b8220 */ /* 0x002fca0000400000 */
[----:B------:R-:W-:Y:S04]  /*0140*/  STG.E desc[UR4][R4.64], R11 ;  /* 0x0000000b04007986 */ /* 0x000fe8000c101904 */
[----:B0-----:R-:W-:Y:S01]  /*0150*/  REDG.E.ADD.F32.FTZ.RN.STRONG.GPU desc[UR4][R6.64], R11 ;  /* 0x0000000b060079a6 */ /* 0x001fe2000c12f304 */
[----:B------:R-:W-:Y:S05]  /*0160*/  EXIT ;  /* 0x000000000000794d */ /* 0x000fea0003800000 */
.L_x_14:
        /* <DEDUP_REMOVED lines=9> */
.L_x_17:


//--------------------- .nv.shared.reserved.0     --------------------------
	.section	.nv.shared.reserved.0,"aw",@nobits
	.weak		__nv_reservedSMEM_offset_0_alias
	.size		__nv_reservedSMEM_offset_0_alias, 0, 64
	.other		__nv_reservedSMEM_offset_0_alias,@"STO_CUDA_RESERVED_SHARED STV_DEFAULT"
__nv_reservedSMEM_offset_0_alias:
	.zero		0
	.zero		64


//--------------------- .nv.constant0._Z14softmax_kernelPfS_i --------------------------
	.section	.nv.constant0._Z14softmax_kernelPfS_i,"a",@progbits
	.sectionflags	@""
	.align	4
.nv.constant0._Z14softmax_kernelPfS_i:
	.zero		916


//--------------------- .nv.constant0._Z16exponent_and_sumPKfPfS1_i --------------------------
	.section	.nv.constant0._Z16exponent_and_sumPKfPfS1_i,"a",@progbits
	.sectionflags	@""
	.align	4
.nv.constant0._Z16exponent_and_sumPKfPfS1_i:
	.zero		924


//--------------------- SYMBOLS --------------------------

	.type		.nv.reservedSmem.offset0,@object
	.size		.nv.reservedSmem.offset0,0x4
